	.headerflags	@"EF_CUDA_TEXMODE_UNIFIED EF_CUDA_64BIT_ADDRESS EF_CUDA_ACCELERATORS EF_CUDA_SM90 EF_CUDA_VIRTUAL_SM(EF_CUDA_SM90)"
	.elftype	@"ET_EXEC"


//--------------------- .nv.info                  --------------------------
	.section	.nv.info,"",@"SHT_CUDA_INFO"
	.align	4


	//----- nvinfo : EIATTR_REGCOUNT
	.align		4
        /*0000*/ 	.byte	0x04, 0x2f
        /*0002*/ 	.short	(.L_1 - .L_0)
	.align		4
.L_0:
        /*0004*/ 	.word	index@(triton_poi_fused_convolution_8)
        /*0008*/ 	.word	0x0000000e


	//----- nvinfo : EIATTR_MIN_STACK_SIZE
	.align		4
.L_1:
        /*000c*/ 	.byte	0x04, 0x12
        /*000e*/ 	.short	(.L_3 - .L_2)
	.align		4
.L_2:
        /*0010*/ 	.word	index@(triton_poi_fused_convolution_8)
        /*0014*/ 	.word	0x00000000


	//----- nvinfo : EIATTR_FRAME_SIZE
	.align		4
.L_3:
        /*0018*/ 	.byte	0x04, 0x11
        /*001a*/ 	.short	(.L_5 - .L_4)
	.align		4
.L_4:
        /*001c*/ 	.word	index@(triton_poi_fused_convolution_8)
        /*0020*/ 	.word	0x00000000


	//----- nvinfo : EIATTR_MIN_STACK_SIZE
	.align		4
.L_5:
        /*0024*/ 	.byte	0x04, 0x12
        /*0026*/ 	.short	(.L_7 - .L_6)
	.align		4
.L_6:
        /*0028*/ 	.word	index@(triton_poi_fused_convolution_8)
        /*002c*/ 	.word	0x00000000
.L_7:


//--------------------- .nv.info.triton_poi_fused_convolution_8 --------------------------
	.section	.nv.info.triton_poi_fused_convolution_8,"",@"SHT_CUDA_INFO"
	.sectionflags	@""
	.align	4


	//----- nvinfo : EIATTR_CUDA_API_VERSION
	.align		4
        /*0000*/ 	.byte	0x04, 0x37
        /*0002*/ 	.short	(.L_9 - .L_8)
.L_8:
        /*0004*/ 	.word	0x0000007c


	//----- nvinfo : EIATTR_KPARAM_INFO
	.align		4
.L_9:
        /*0008*/ 	.byte	0x04, 0x17
        /*000a*/ 	.short	(.L_11 - .L_10)
.L_10:
        /*000c*/ 	.word	0x00000000
        /*0010*/ 	.short	0x0002
        /*0012*/ 	.short	0x0010
        /*0014*/ 	.byte	0x00, 0xf0, 0x11, 0x00


	//----- nvinfo : EIATTR_KPARAM_INFO
	.align		4
.L_11:
        /*0018*/ 	.byte	0x04, 0x17
        /*001a*/ 	.short	(.L_13 - .L_12)
.L_12:
        /*001c*/ 	.word	0x00000000
        /*0020*/ 	.short	0x0001
        /*0022*/ 	.short	0x0008
        /*0024*/ 	.byte	0x00, 0xf4, 0x21, 0x00


	//----- nvinfo : EIATTR_KPARAM_INFO
	.align		4
.L_13:
        /*0028*/ 	.byte	0x04, 0x17
        /*002a*/ 	.short	(.L_15 - .L_14)
.L_14:
        /*002c*/ 	.word	0x00000000
        /*0030*/ 	.short	0x0000
        /*0032*/ 	.short	0x0000
        /*0034*/ 	.byte	0x00, 0xf4, 0x21, 0x00


	//----- nvinfo : EIATTR_SPARSE_MMA_MASK
	.align		4
.L_15:
        /*0038*/ 	.byte	0x03, 0x50
        /*003a*/ 	.short	0x0000


	//----- nvinfo : EIATTR_MAXREG_COUNT
	.align		4
        /*003c*/ 	.byte	0x03, 0x1b
        /*003e*/ 	.short	0x00ff


	//----- nvinfo : EIATTR_EXIT_INSTR_OFFSETS
	.align		4
        /*0040*/ 	.byte	0x04, 0x1c
        /*0042*/ 	.short	(.L_17 - .L_16)


	//   ....[0]....
.L_16:
        /*0044*/ 	.word	0x000001b0


	//----- nvinfo : EIATTR_REQNTID
	.align		4
.L_17:
        /*0048*/ 	.byte	0x04, 0x10
        /*004a*/ 	.short	(.L_19 - .L_18)
.L_18:
        /*004c*/ 	.word	0x00000080
        /*0050*/ 	.word	0x00000001
        /*0054*/ 	.word	0x00000001


	//----- nvinfo : EIATTR_CBANK_PARAM_SIZE
	.align		4
.L_19:
        /*0058*/ 	.byte	0x03, 0x19
        /*005a*/ 	.short	0x0014


	//----- nvinfo : EIATTR_PARAM_CBANK
	.align		4
        /*005c*/ 	.byte	0x04, 0x0a
        /*005e*/ 	.short	(.L_21 - .L_20)
	.align		4
.L_20:
        /*0060*/ 	.word	index@(.nv.constant0.triton_poi_fused_convolution_8)
        /*0064*/ 	.short	0x0210
        /*0066*/ 	.short	0x0014


	//----- nvinfo : EIATTR_SW_WAR
	.align		4
.L_21:
        /*0068*/ 	.byte	0x04, 0x36
        /*006a*/ 	.short	(.L_23 - .L_22)
.L_22:
        /*006c*/ 	.word	0x00000008
.L_23:


//--------------------- .nv.callgraph             --------------------------
	.section	.nv.callgraph,"",@"SHT_CUDA_CALLGRAPH"
	.align	4
	.sectionentsize	8
	.align		4
        /*0000*/ 	.word	0x00000000
	.align		4
        /*0004*/ 	.word	0xffffffff
	.align		4
        /*0008*/ 	.word	0x00000000
	.align		4
        /*000c*/ 	.word	0xfffffffe
	.align		4
        /*0010*/ 	.word	0x00000000
	.align		4
        /*0014*/ 	.word	0xfffffffd
	.align		4
        /*0018*/ 	.word	0x00000000
	.align		4
        /*001c*/ 	.word	0xfffffffc


//--------------------- .text.triton_poi_fused_convolution_8 --------------------------
	.section	.text.triton_poi_fused_convolution_8,"ax",@progbits
	.align	128
        .global         triton_poi_fused_convolution_8
        .type           triton_poi_fused_convolution_8,@function
        .size           triton_poi_fused_convolution_8,(.L_x_1 - triton_poi_fused_convolution_8)
        .other          triton_poi_fused_convolution_8,@"STO_CUDA_ENTRY STV_DEFAULT"
triton_poi_fused_convolution_8:
.text.triton_poi_fused_convolution_8:
[----:B------:R-:W-:Y:S01]  /*0000*/  LDC R1, c[0x0][0x28] ;  /* 0x00000a00ff017b82 */ /* 0x000fe20000000800 */
[----:B------:R-:W1:Y:S07]  /*0010*/  S2R R0, SR_TID.X ;  /* 0x0000000000007919 */ /* 0x000e6e0000002100 */
[----:B------:R-:W2:Y:S01]  /*0020*/  LDC.64 R4, c[0x0][0x218] ;  /* 0x00008600ff047b82 */ /* 0x000ea20000000a00 */
[----:B------:R-:W-:Y:S01]  /*0030*/  ULDC.64 UR4, c[0x0][0x208] ;  /* 0x0000820000047ab9 */ /* 0x000fe20000000a00 */
[----:B------:R-:W3:Y:S01]  /*0040*/  S2R R9, SR_CTAID.X ;  /* 0x0000000000097919 */ /* 0x000ee20000002500 */
[----:B-1----:R-:W-:-:S02]  /*0050*/  SHF.L.U32 R0, R0, 0x2, RZ ;  /* 0x0000000200007819 */ /* 0x002fc400000006ff */
[----:B---3--:R-:W-:Y:S02]  /*0060*/  SHF.R.S32.HI R2, RZ, 0x16, R9 ;  /* 0x00000016ff027819 */ /* 0x008fe40000011409 */
[----:B------:R-:W-:Y:S02]  /*0070*/  LOP3.LUT R0, R0, 0x1fc, RZ, 0xc0, !PT ;  /* 0x000001fc00007812 */ /* 0x000fe400078ec0ff */
[----:B------:R-:W-:Y:S02]  /*0080*/  SGXT R2, R2, 0x1 ;  /* 0x000000010202781a */ /* 0x000fe40000000200 */
[----:B------:R-:W-:-:S04]  /*0090*/  LEA R9, R9, R0, 0x9 ;  /* 0x0000000009097211 */ /* 0x000fc800078e48ff */
[----:B------:R-:W-:Y:S02]  /*00a0*/  LEA.HI R6, R2, R9, RZ, 0x8 ;  /* 0x0000000902067211 */ /* 0x000fe400078f40ff */
[----:B------:R-:W1:Y:S02]  /*00b0*/  LDC.64 R2, c[0x0][0x210] ;  /* 0x00008400ff027b82 */ /* 0x000e640000000a00 */
[----:B------:R-:W-:Y:S01]  /*00c0*/  SHF.R.S32.HI R7, RZ, 0x8, R6 ;  /* 0x00000008ff077819 */ /* 0x000fe20000011406 */
[----:B------:R-:W-:-:S10]  /*00d0*/  HFMA2.MMA R6, -RZ, RZ, 0, 0 ;  /* 0x00000000ff067435 */ /* 0x000fd400000001ff */
[----:B------:R-:W-:-:S05]  /*00e0*/  IMAD.HI R0, R7, -0x77777777, R6 ;  /* 0x8888888907007827 */ /* 0x000fca00078e0206 */
[----:B------:R-:W-:-:S04]  /*00f0*/  SHF.R.U32.HI R11, RZ, 0x1f, R0 ;  /* 0x0000001fff0b7819 */ /* 0x000fc80000011600 */
[----:B------:R-:W-:Y:S01]  /*0100*/  LEA.HI.SX32 R11, R0, R11, 0x1b ;  /* 0x0000000b000b7211 */ /* 0x000fe200078fdaff */
[----:B-1----:R-:W-:-:S04]  /*0110*/  IMAD.WIDE R2, R9, 0x4, R2 ;  /* 0x0000000409027825 */ /* 0x002fc800078e0202 */
[----:B------:R-:W-:-:S04]  /*0120*/  IMAD R11, R11, -0x3c, R7 ;  /* 0xffffffc40b0b7824 */ /* 0x000fc800078e0207 */
[----:B--2---:R-:W-:Y:S02]  /*0130*/  IMAD.WIDE R4, R11, 0x4, R4 ;  /* 0x000000040b047825 */ /* 0x004fe400078e0204 */
[----:B------:R-:W2:Y:S04]  /*0140*/  LDG.E.128 R8, desc[UR4][R2.64] ;  /* 0x0000000402087981 */ /* 0x000ea8000c1e1d00 */
[----:B------:R-:W2:Y:S02]  /*0150*/  LDG.E.EL R4, desc[UR4][R4.64] ;  /* 0x0000000404047981 */ /* 0x000ea4000c2e1900 */
[--C-:B--2---:R-:W-:Y:S01]  /*0160*/  FADD R8, R8, R4.reuse ;  /* 0x0000000408087221 */ /* 0x104fe20000000000 */
[--C-:B------:R-:W-:Y:S01]  /*0170*/  FADD R9, R9, R4.reuse ;  /* 0x0000000409097221 */ /* 0x100fe20000000000 */
[--C-:B------:R-:W-:Y:S01]  /*0180*/  FADD R10, R10, R4.reuse ;  /* 0x000000040a0a7221 */ /* 0x100fe20000000000 */
[----:B------:R-:W-:-:S05]  /*0190*/  FADD R11, R11, R4 ;  /* 0x000000040b0b7221 */ /* 0x000fca0000000000 */
[----:B------:R-:W-:Y:S01]  /*01a0*/  STG.E.128 desc[UR4][R2.64], R8 ;  /* 0x0000000802007986 */ /* 0x000fe2000c101d04 */
[----:B------:R-:W-:Y:S05]  /*01b0*/  EXIT ;  /* 0x000000000000794d */ /* 0x000fea0003800000 */
.L_x_0:
[----:B------:R-:W-:-:S00]  /*01c0*/  BRA `(.L_x_0) ;  /* 0xfffffffc00fc7947 */ /* 0x000fc0000383ffff */
[----:B------:R-:W-:-:S00]  /*01d0*/  NOP ;  /* 0x0000000000007918 */ /* 0x000fc00000000000 */
        /* <DEDUP_REMOVED lines=10> */
.L_x_1:


//--------------------- .nv.constant0.triton_poi_fused_convolution_8 --------------------------
	.section	.nv.constant0.triton_poi_fused_convolution_8,"a",@progbits
	.sectionflags	@""
	.align	4
.nv.constant0.triton_poi_fused_convolution_8:
	.zero		548
